	.headerflags	@"EF_CUDA_TEXMODE_UNIFIED EF_CUDA_64BIT_ADDRESS EF_CUDA_ACCELERATORS EF_CUDA_SM90 EF_CUDA_VIRTUAL_SM(EF_CUDA_SM90)"
	.elftype	@"ET_EXEC"


//--------------------- .nv.info                  --------------------------
	.section	.nv.info,"",@"SHT_CUDA_INFO"
	.align	4


	//----- nvinfo : EIATTR_REGCOUNT
	.align		4
        /*0000*/ 	.byte	0x04, 0x2f
        /*0002*/ 	.short	(.L_1 - .L_0)
	.align		4
.L_0:
        /*0004*/ 	.word	index@(triton_poi_fused_relu_threshold_backward_1)
        /*0008*/ 	.word	0x0000000e


	//----- nvinfo : EIATTR_MIN_STACK_SIZE
	.align		4
.L_1:
        /*000c*/ 	.byte	0x04, 0x12
        /*000e*/ 	.short	(.L_3 - .L_2)
	.align		4
.L_2:
        /*0010*/ 	.word	index@(triton_poi_fused_relu_threshold_backward_1)
        /*0014*/ 	.word	0x00000000


	//----- nvinfo : EIATTR_FRAME_SIZE
	.align		4
.L_3:
        /*0018*/ 	.byte	0x04, 0x11
        /*001a*/ 	.short	(.L_5 - .L_4)
	.align		4
.L_4:
        /*001c*/ 	.word	index@(triton_poi_fused_relu_threshold_backward_1)
        /*0020*/ 	.word	0x00000000


	//----- nvinfo : EIATTR_MIN_STACK_SIZE
	.align		4
.L_5:
        /*0024*/ 	.byte	0x04, 0x12
        /*0026*/ 	.short	(.L_7 - .L_6)
	.align		4
.L_6:
        /*0028*/ 	.word	index@(triton_poi_fused_relu_threshold_backward_1)
        /*002c*/ 	.word	0x00000000
.L_7:


//--------------------- .nv.info.triton_poi_fused_relu_threshold_backward_1 --------------------------
	.section	.nv.info.triton_poi_fused_relu_threshold_backward_1,"",@"SHT_CUDA_INFO"
	.sectionflags	@""
	.align	4


	//----- nvinfo : EIATTR_CUDA_API_VERSION
	.align		4
        /*0000*/ 	.byte	0x04, 0x37
        /*0002*/ 	.short	(.L_9 - .L_8)
.L_8:
        /*0004*/ 	.word	0x0000007c


	//----- nvinfo : EIATTR_KPARAM_INFO
	.align		4
.L_9:
        /*0008*/ 	.byte	0x04, 0x17
        /*000a*/ 	.short	(.L_11 - .L_10)
.L_10:
        /*000c*/ 	.word	0x00000000
        /*0010*/ 	.short	0x0003
        /*0012*/ 	.short	0x0018
        /*0014*/ 	.byte	0x00, 0xf0, 0x11, 0x00


	//----- nvinfo : EIATTR_KPARAM_INFO
	.align		4
.L_11:
        /*0018*/ 	.byte	0x04, 0x17
        /*001a*/ 	.short	(.L_13 - .L_12)
.L_12:
        /*001c*/ 	.word	0x00000000
        /*0020*/ 	.short	0x0002
        /*0022*/ 	.short	0x0010
        /*0024*/ 	.byte	0x00, 0xf4, 0x21, 0x00


	//----- nvinfo : EIATTR_KPARAM_INFO
	.align		4
.L_13:
        /*0028*/ 	.byte	0x04, 0x17
        /*002a*/ 	.short	(.L_15 - .L_14)
.L_14:
        /*002c*/ 	.word	0x00000000
        /*0030*/ 	.short	0x0001
        /*0032*/ 	.short	0x0008
        /*0034*/ 	.byte	0x00, 0xf4, 0x21, 0x00


	//----- nvinfo : EIATTR_KPARAM_INFO
	.align		4
.L_15:
        /*0038*/ 	.byte	0x04, 0x17
        /*003a*/ 	.short	(.L_17 - .L_16)
.L_16:
        /*003c*/ 	.word	0x00000000
        /*0040*/ 	.short	0x0000
        /*0042*/ 	.short	0x0000
        /*0044*/ 	.byte	0x00, 0xf4, 0x21, 0x00


	//----- nvinfo : EIATTR_SPARSE_MMA_MASK
	.align		4
.L_17:
        /*0048*/ 	.byte	0x03, 0x50
        /*004a*/ 	.short	0x0000


	//----- nvinfo : EIATTR_MAXREG_COUNT
	.align		4
        /*004c*/ 	.byte	0x03, 0x1b
        /*004e*/ 	.short	0x00ff


	//----- nvinfo : EIATTR_EXIT_INSTR_OFFSETS
	.align		4
        /*0050*/ 	.byte	0x04, 0x1c
        /*0052*/ 	.short	(.L_19 - .L_18)


	//   ....[0]....
.L_18:
        /*0054*/ 	.word	0x00000240


	//   ....[1]....
        /*0058*/ 	.word	0x00000260


	//----- nvinfo : EIATTR_REQNTID
	.align		4
.L_19:
        /*005c*/ 	.byte	0x04, 0x10
        /*005e*/ 	.short	(.L_21 - .L_20)
.L_20:
        /*0060*/ 	.word	0x00000080
        /*0064*/ 	.word	0x00000001
        /*0068*/ 	.word	0x00000001


	//----- nvinfo : EIATTR_CBANK_PARAM_SIZE
	.align		4
.L_21:
        /*006c*/ 	.byte	0x03, 0x19
        /*006e*/ 	.short	0x001c


	//----- nvinfo : EIATTR_PARAM_CBANK
	.align		4
        /*0070*/ 	.byte	0x04, 0x0a
        /*0072*/ 	.short	(.L_23 - .L_22)
	.align		4
.L_22:
        /*0074*/ 	.word	index@(.nv.constant0.triton_poi_fused_relu_threshold_backward_1)
        /*0078*/ 	.short	0x0210
        /*007a*/ 	.short	0x001c


	//----- nvinfo : EIATTR_SW_WAR
	.align		4
.L_23:
        /*007c*/ 	.byte	0x04, 0x36
        /*007e*/ 	.short	(.L_25 - .L_24)
.L_24:
        /*0080*/ 	.word	0x00000008
.L_25:


//--------------------- .nv.callgraph             --------------------------
	.section	.nv.callgraph,"",@"SHT_CUDA_CALLGRAPH"
	.align	4
	.sectionentsize	8
	.align		4
        /*0000*/ 	.word	0x00000000
	.align		4
        /*0004*/ 	.word	0xffffffff
	.align		4
        /*0008*/ 	.word	0x00000000
	.align		4
        /*000c*/ 	.word	0xfffffffe
	.align		4
        /*0010*/ 	.word	0x00000000
	.align		4
        /*0014*/ 	.word	0xfffffffd
	.align		4
        /*0018*/ 	.word	0x00000000
	.align		4
        /*001c*/ 	.word	0xfffffffc


//--------------------- .text.triton_poi_fused_relu_threshold_backward_1 --------------------------
	.section	.text.triton_poi_fused_relu_threshold_backward_1,"ax",@progbits
	.align	128
        .global         triton_poi_fused_relu_threshold_backward_1
        .type           triton_poi_fused_relu_threshold_backward_1,@function
        .size           triton_poi_fused_relu_threshold_backward_1,(.L_x_1 - triton_poi_fused_relu_threshold_backward_1)
        .other          triton_poi_fused_relu_threshold_backward_1,@"STO_CUDA_ENTRY STV_DEFAULT"
triton_poi_fused_relu_threshold_backward_1:
.text.triton_poi_fused_relu_threshold_backward_1:
[----:B------:R-:W0:Y:S02]  /*0000*/  LDC R1, c[0x0][0x28] ;  /* 0x00000a00ff017b82 */ /* 0x000e240000000800 */
[----:B------:R-:W1:Y:S01]  /*0010*/  S2R R0, SR_TID.X ;  /* 0x0000000000007919 */ /* 0x000e620000002100 */
[----:B------:R-:W2:Y:S01]  /*0020*/  LDC.64 R4, c[0x0][0x218] ;  /* 0x00008600ff047b82 */ /* 0x000ea20000000a00 */
[----:B------:R-:W-:Y:S01]  /*0030*/  CS2R R10, SRZ ;  /* 0x00000000000a7805 */ /* 0x000fe2000001ff00 */
[----:B------:R-:W-:Y:S01]  /*0040*/  ULDC.64 UR4, c[0x0][0x208] ;  /* 0x0000820000047ab9 */ /* 0x000fe20000000a00 */
[----:B------:R-:W3:Y:S01]  /*0050*/  S2R R7, SR_CTAID.X ;  /* 0x0000000000077919 */ /* 0x000ee20000002500 */
[----:B------:R-:W-:-:S04]  /*0060*/  ULDC.64 UR6, c[0x0][0x220] ;  /* 0x0000880000067ab9 */ /* 0x000fc80000000a00 */
[----:B------:R-:W4:Y:S01]  /*0070*/  LDC.64 R2, c[0x0][0x210] ;  /* 0x00008400ff027b82 */ /* 0x000f220000000a00 */
[----:B-1----:R-:W-:Y:S01]  /*0080*/  IMAD.SHL.U32 R0, R0, 0x2, RZ ;  /* 0x0000000200007824 */ /* 0x002fe200078e00ff */
[----:B---3--:R-:W-:-:S04]  /*0090*/  SHF.R.S32.HI R6, RZ, 0x17, R7 ;  /* 0x00000017ff067819 */ /* 0x008fc80000011407 */
[----:B------:R-:W-:-:S05]  /*00a0*/  LOP3.LUT R0, R0, 0xfe, RZ, 0xc0, !PT ;  /* 0x000000fe00007812 */ /* 0x000fca00078ec0ff */
[----:B------:R-:W-:Y:S01]  /*00b0*/  IMAD R7, R7, 0x100, R0 ;  /* 0x0000010007077824 */ /* 0x000fe200078e0200 */
[----:B------:R-:W-:-:S03]  /*00c0*/  SGXT R0, R6, 0x1 ;  /* 0x000000010600781a */ /* 0x000fc60000000200 */
[C---:B----4-:R-:W-:Y:S01]  /*00d0*/  IMAD.WIDE R2, R7.reuse, 0x4, R2 ;  /* 0x0000000407027825 */ /* 0x050fe200078e0202 */
[----:B------:R-:W-:Y:S02]  /*00e0*/  LEA.HI R0, R0, R7, RZ, 0x2 ;  /* 0x0000000700007211 */ /* 0x000fe400078f10ff */
[----:B------:R-:W-:Y:S02]  /*00f0*/  ISETP.GE.AND P0, PT, R7, 0x100, PT ;  /* 0x000001000700780c */ /* 0x000fe40003f06270 */
[----:B------:R-:W-:-:S05]  /*0100*/  LOP3.LUT R0, R0, 0xfffffffc, RZ, 0xc0, !PT ;  /* 0xfffffffc00007812 */ /* 0x000fca00078ec0ff */
[----:B------:R-:W-:-:S04]  /*0110*/  IMAD.IADD R9, R7, 0x1, -R0 ;  /* 0x0000000107097824 */ /* 0x000fc800078e0a00 */
[----:B--2---:R-:W-:Y:S01]  /*0120*/  IMAD.WIDE R4, R9, 0x4, R4 ;  /* 0x0000000409047825 */ /* 0x004fe200078e0204 */
[----:B------:R-:W-:-:S04]  /*0130*/  CS2R R8, SRZ ;  /* 0x0000000000087805 */ /* 0x000fc8000001ff00 */
[----:B------:R-:W2:Y:S04]  /*0140*/  @!P0 LDG.E.EL.64 R10, desc[UR4][R4.64] ;  /* 0x00000004040a8981 */ /* 0x000ea8000c2e1b00 */
[----:B------:R-:W2:Y:S02]  /*0150*/  @!P0 LDG.E.64 R8, desc[UR4][R2.64] ;  /* 0x0000000402088981 */ /* 0x000ea4000c1e1b00 */
[----:B--2---:R-:W-:Y:S01]  /*0160*/  FSETP.GEU.AND P2, PT, R8, -R10, PT ;  /* 0x8000000a0800720b */ /* 0x004fe20003f4e000 */
[----:B------:R-:W-:Y:S01]  /*0170*/  FADD R8, R10, R8 ;  /* 0x000000080a087221 */ /* 0x000fe20000000000 */
[----:B------:R-:W-:Y:S01]  /*0180*/  FADD R0, R11, R9 ;  /* 0x000000090b007221 */ /* 0x000fe20000000000 */
[----:B------:R-:W-:-:S03]  /*0190*/  FSETP.GEU.AND P1, PT, R9, -R11, PT ;  /* 0x8000000b0900720b */ /* 0x000fc60003f2e000 */
[----:B------:R-:W-:Y:S02]  /*01a0*/  FSEL R8, R8, RZ, P2 ;  /* 0x000000ff08087208 */ /* 0x000fe40001000000 */
[----:B------:R-:W-:Y:S02]  /*01b0*/  FSEL R9, R0, RZ, P1 ;  /* 0x000000ff00097208 */ /* 0x000fe40000800000 */
[----:B------:R-:W-:Y:S02]  /*01c0*/  FSETP.GTU.AND P3, PT, R8, RZ, PT ;  /* 0x000000ff0800720b */ /* 0x000fe40003f6c000 */
[----:B------:R-:W-:Y:S02]  /*01d0*/  FSETP.GTU.AND P2, PT, R9, RZ, PT ;  /* 0x000000ff0900720b */ /* 0x000fe40003f4c000 */
[----:B------:R-:W-:Y:S02]  /*01e0*/  IADD3 R6, P1, R7, UR6, RZ ;  /* 0x0000000607067c10 */ /* 0x000fe4000ff3e0ff */
[----:B------:R-:W-:-:S02]  /*01f0*/  SEL R0, RZ, 0x1, P3 ;  /* 0x00000001ff007807 */ /* 0x000fc40001800000 */
[----:B------:R-:W-:Y:S01]  /*0200*/  SEL R5, RZ, 0x100, P2 ;  /* 0x00000100ff057807 */ /* 0x000fe20001000000 */
[----:B------:R1:W-:Y:S01]  /*0210*/  @!P0 STG.E.64 desc[UR4][R2.64], R8 ;  /* 0x0000000802008986 */ /* 0x0003e2000c101b04 */
[----:B------:R-:W-:-:S03]  /*0220*/  LEA.HI.X.SX32 R7, R7, UR7, 0x1, P1 ;  /* 0x0000000707077c11 */ /* 0x000fc600088f0eff */
[----:B------:R-:W-:Y:S01]  /*0230*/  IMAD.IADD R5, R0, 0x1, R5 ;  /* 0x0000000100057824 */ /* 0x000fe200078e0205 */
[----:B------:R-:W-:Y:S06]  /*0240*/  @P0 EXIT ;  /* 0x000000000000094d */ /* 0x000fec0003800000 */
[----:B------:R-:W-:Y:S01]  /*0250*/  STG.E.U16 desc[UR4][R6.64], R5 ;  /* 0x0000000506007986 */ /* 0x000fe2000c101504 */
[----:B------:R-:W-:Y:S05]  /*0260*/  EXIT ;  /* 0x000000000000794d */ /* 0x000fea0003800000 */
.L_x_0:
[----:B------:R-:W-:-:S00]  /*0270*/  BRA `(.L_x_0) ;  /* 0xfffffffc00fc7947 */ /* 0x000fc0000383ffff */
[----:B------:R-:W-:-:S00]  /*0280*/  NOP ;  /* 0x0000000000007918 */ /* 0x000fc00000000000 */
[----:B------:R-:W-:-:S00]  /*0290*/  NOP ;  /* 0x0000000000007918 */ /* 0x000fc00000000000 */
[----:B------:R-:W-:-:S00]  /*02a0*/  NOP ;  /* 0x0000000000007918 */ /* 0x000fc00000000000 */
[----:B------:R-:W-:-:S00]  /*02b0*/  NOP ;  /* 0x0000000000007918 */ /* 0x000fc00000000000 */
[----:B------:R-:W-:-:S00]  /*02c0*/  NOP ;  /* 0x0000000000007918 */ /* 0x000fc00000000000 */
[----:B------:R-:W-:-:S00]  /*02d0*/  NOP ;  /* 0x0000000000007918 */ /* 0x000fc00000000000 */
[----:B------:R-:W-:-:S00]  /*02e0*/  NOP ;  /* 0x0000000000007918 */ /* 0x000fc00000000000 */
[----:B------:R-:W-:-:S00]  /*02f0*/  NOP ;  /* 0x0000000000007918 */ /* 0x000fc00000000000 */
.L_x_1:


//--------------------- .nv.constant0.triton_poi_fused_relu_threshold_backward_1 --------------------------
	.section	.nv.constant0.triton_poi_fused_relu_threshold_backward_1,"a",@progbits
	.sectionflags	@""
	.align	4
.nv.constant0.triton_poi_fused_relu_threshold_backward_1:
	.zero		556
